	.headerflags	@"EF_CUDA_TEXMODE_UNIFIED EF_CUDA_64BIT_ADDRESS EF_CUDA_ACCELERATORS EF_CUDA_SM90 EF_CUDA_VIRTUAL_SM(EF_CUDA_SM90)"
	.elftype	@"ET_EXEC"


//--------------------- .nv.info                  --------------------------
	.section	.nv.info,"",@"SHT_CUDA_INFO"
	.align	4


	//----- nvinfo : EIATTR_REGCOUNT
	.align		4
        /*0000*/ 	.byte	0x04, 0x2f
        /*0002*/ 	.short	(.L_2 - .L_1)
	.align		4
.L_1:
        /*0004*/ 	.word	index@(triton_poi_fused__log_softmax_convolution_50)
        /*0008*/ 	.word	0x0000000d


	//----- nvinfo : EIATTR_MIN_STACK_SIZE
	.align		4
.L_2:
        /*000c*/ 	.byte	0x04, 0x12
        /*000e*/ 	.short	(.L_4 - .L_3)
	.align		4
.L_3:
        /*0010*/ 	.word	index@(triton_poi_fused__log_softmax_convolution_50)
        /*0014*/ 	.word	0x00000000


	//----- nvinfo : EIATTR_FRAME_SIZE
	.align		4
.L_4:
        /*0018*/ 	.byte	0x04, 0x11
        /*001a*/ 	.short	(.L_6 - .L_5)
	.align		4
.L_5:
        /*001c*/ 	.word	index@(triton_poi_fused__log_softmax_convolution_50)
        /*0020*/ 	.word	0x00000000


	//----- nvinfo : EIATTR_MIN_STACK_SIZE
	.align		4
.L_6:
        /*0024*/ 	.byte	0x04, 0x12
        /*0026*/ 	.short	(.L_8 - .L_7)
	.align		4
.L_7:
        /*0028*/ 	.word	index@(triton_poi_fused__log_softmax_convolution_50)
        /*002c*/ 	.word	0x00000000
.L_8:


//--------------------- .nv.info.triton_poi_fused__log_softmax_convolution_50 --------------------------
	.section	.nv.info.triton_poi_fused__log_softmax_convolution_50,"",@"SHT_CUDA_INFO"
	.sectionflags	@""
	.align	4


	//----- nvinfo : EIATTR_CUDA_API_VERSION
	.align		4
        /*0000*/ 	.byte	0x04, 0x37
        /*0002*/ 	.short	(.L_10 - .L_9)
.L_9:
        /*0004*/ 	.word	0x0000007c


	//----- nvinfo : EIATTR_KPARAM_INFO
	.align		4
.L_10:
        /*0008*/ 	.byte	0x04, 0x17
        /*000a*/ 	.short	(.L_12 - .L_11)
.L_11:
        /*000c*/ 	.word	0x00000000
        /*0010*/ 	.short	0x0002
        /*0012*/ 	.short	0x0010
        /*0014*/ 	.byte	0x00, 0xf0, 0x11, 0x00


	//----- nvinfo : EIATTR_KPARAM_INFO
	.align		4
.L_12:
        /*0018*/ 	.byte	0x04, 0x17
        /*001a*/ 	.short	(.L_14 - .L_13)
.L_13:
        /*001c*/ 	.word	0x00000000
        /*0020*/ 	.short	0x0001
        /*0022*/ 	.short	0x0008
        /*0024*/ 	.byte	0x00, 0xf4, 0x21, 0x00


	//----- nvinfo : EIATTR_KPARAM_INFO
	.align		4
.L_14:
        /*0028*/ 	.byte	0x04, 0x17
        /*002a*/ 	.short	(.L_16 - .L_15)
.L_15:
        /*002c*/ 	.word	0x00000000
        /*0030*/ 	.short	0x0000
        /*0032*/ 	.short	0x0000
        /*0034*/ 	.byte	0x00, 0xf4, 0x21, 0x00


	//----- nvinfo : EIATTR_SPARSE_MMA_MASK
	.align		4
.L_16:
        /*0038*/ 	.byte	0x03, 0x50
        /*003a*/ 	.short	0x0000


	//----- nvinfo : EIATTR_MAXREG_COUNT
	.align		4
        /*003c*/ 	.byte	0x03, 0x1b
        /*003e*/ 	.short	0x00ff


	//----- nvinfo : EIATTR_EXIT_INSTR_OFFSETS
	.align		4
        /*0040*/ 	.byte	0x04, 0x1c
        /*0042*/ 	.short	(.L_18 - .L_17)


	//   ....[0]....
.L_17:
        /*0044*/ 	.word	0x000002e0


	//----- nvinfo : EIATTR_REQNTID
	.align		4
.L_18:
        /*0048*/ 	.byte	0x04, 0x10
        /*004a*/ 	.short	(.L_20 - .L_19)
.L_19:
        /*004c*/ 	.word	0x00000080
        /*0050*/ 	.word	0x00000001
        /*0054*/ 	.word	0x00000001


	//----- nvinfo : EIATTR_CBANK_PARAM_SIZE
	.align		4
.L_20:
        /*0058*/ 	.byte	0x03, 0x19
        /*005a*/ 	.short	0x0014


	//----- nvinfo : EIATTR_PARAM_CBANK
	.align		4
        /*005c*/ 	.byte	0x04, 0x0a
        /*005e*/ 	.short	(.L_22 - .L_21)
	.align		4
.L_21:
        /*0060*/ 	.word	index@(.nv.constant0.triton_poi_fused__log_softmax_convolution_50)
        /*0064*/ 	.short	0x0210
        /*0066*/ 	.short	0x0014


	//----- nvinfo : EIATTR_SW_WAR
	.align		4
.L_22:
        /*0068*/ 	.byte	0x04, 0x36
        /*006a*/ 	.short	(.L_24 - .L_23)
.L_23:
        /*006c*/ 	.word	0x00000008
.L_24:


//--------------------- .nv.callgraph             --------------------------
	.section	.nv.callgraph,"",@"SHT_CUDA_CALLGRAPH"
	.align	4
	.sectionentsize	8
	.align		4
        /*0000*/ 	.word	0x00000000
	.align		4
        /*0004*/ 	.word	0xffffffff
	.align		4
        /*0008*/ 	.word	0x00000000
	.align		4
        /*000c*/ 	.word	0xfffffffe
	.align		4
        /*0010*/ 	.word	0x00000000
	.align		4
        /*0014*/ 	.word	0xfffffffd
	.align		4
        /*0018*/ 	.word	0x00000000
	.align		4
        /*001c*/ 	.word	0xfffffffc


//--------------------- .nv.constant4             --------------------------
	.section	.nv.constant4,"a",@progbits
	.align	8
	.align		8
.nv.constant4:
        /*0000*/ 	.dword	_$_str


//--------------------- .text.triton_poi_fused__log_softmax_convolution_50 --------------------------
	.section	.text.triton_poi_fused__log_softmax_convolution_50,"ax",@progbits
	.align	128
        .global         triton_poi_fused__log_softmax_convolution_50
        .type           triton_poi_fused__log_softmax_convolution_50,@function
        .size           triton_poi_fused__log_softmax_convolution_50,(.L_x_1 - triton_poi_fused__log_softmax_convolution_50)
        .other          triton_poi_fused__log_softmax_convolution_50,@"STO_CUDA_ENTRY STV_DEFAULT"
triton_poi_fused__log_softmax_convolution_50:
.text.triton_poi_fused__log_softmax_convolution_50:
[----:B------:R-:W-:Y:S01]  /*0000*/  LDC R1, c[0x0][0x28] ;  /* 0x00000a00ff017b82 */ /* 0x000fe20000000800 */
[----:B------:R-:W1:Y:S07]  /*0010*/  S2R R0, SR_TID.X ;  /* 0x0000000000007919 */ /* 0x000e6e0000002100 */
[----:B------:R-:W2:Y:S01]  /*0020*/  LDC.64 R2, c[0x0][0x210] ;  /* 0x00008400ff027b82 */ /* 0x000ea20000000a00 */
[----:B------:R-:W-:Y:S01]  /*0030*/  ULDC.64 UR4, c[0x0][0x208] ;  /* 0x0000820000047ab9 */ /* 0x000fe20000000a00 */
[----:B------:R-:W3:Y:S06]  /*0040*/  S2R R7, SR_CTAID.X ;  /* 0x0000000000077919 */ /* 0x000eec0000002500 */
[----:B------:R-:W4:Y:S01]  /*0050*/  LDC.64 R4, c[0x0][0x218] ;  /* 0x00008600ff047b82 */ /* 0x000f220000000a00 */
[----:B-1----:R-:W-:Y:S01]  /*0060*/  LOP3.LUT R0, R0, 0x7f, RZ, 0xc0, !PT ;  /* 0x0000007f00007812 */ /* 0x002fe200078ec0ff */
[----:B----4-:R-:W4:Y:S03]  /*0070*/  LDG.E R5, desc[UR4][R4.64] ;  /* 0x0000000404057981 */ /* 0x010f26000c1e1900 */
[----:B---3--:R-:W-:-:S05]  /*0080*/  LEA R7, R7, R0, 0x7 ;  /* 0x0000000007077211 */ /* 0x008fca00078e38ff */
[----:B--2---:R-:W-:-:S05]  /*0090*/  IMAD.WIDE R2, R7, 0x4, R2 ;  /* 0x0000000407027825 */ /* 0x004fca00078e0202 */
[----:B------:R-:W4:Y:S01]  /*00a0*/  LDG.E R0, desc[UR4][R2.64] ;  /* 0x0000000402007981 */ /* 0x000f22000c1e1900 */
[----:B------:R-:W-:Y:S01]  /*00b0*/  HFMA2.MMA R10, -RZ, RZ, 1.5048828125, 33.21875 ;  /* 0x3e055027ff0a7435 */ /* 0x000fe200000001ff */
[----:B----4-:R-:W-:-:S04]  /*00c0*/  FADD R0, R0, R5 ;  /* 0x0000000500007221 */ /* 0x010fc80000000000 */
[----:B------:R-:W-:-:S04]  /*00d0*/  FADD R0, R0, -R0 ;  /* 0x8000000000007221 */ /* 0x000fc80000000000 */
[----:B------:R-:W-:-:S05]  /*00e0*/  FMUL R6, R0, 1.4426950216293334961 ;  /* 0x3fb8aa3b00067820 */ /* 0x000fca0000400000 */
[----:B------:R-:W-:-:S13]  /*00f0*/  FSETP.GEU.AND P0, PT, R6, -126, PT ;  /* 0xc2fc00000600780b */ /* 0x000fda0003f0e000 */
[----:B------:R-:W-:-:S04]  /*0100*/  @!P0 FMUL R6, R6, 0.5 ;  /* 0x3f00000006068820 */ /* 0x000fc80000400000 */
[----:B------:R-:W1:Y:S02]  /*0110*/  MUFU.EX2 R7, R6 ;  /* 0x0000000600077308 */ /* 0x000e640000000800 */
[----:B-1----:R-:W-:-:S05]  /*0120*/  @!P0 FMUL R7, R7, R7 ;  /* 0x0000000707078220 */ /* 0x002fca0000400000 */
[----:B------:R-:W-:-:S13]  /*0130*/  FSETP.GEU.AND P0, PT, R7, 1.175494350822287508e-38, PT ;  /* 0x008000000700780b */ /* 0x000fda0003f0e000 */
[----:B------:R-:W-:-:S05]  /*0140*/  @!P0 FMUL R7, R7, 8388608 ;  /* 0x4b00000007078820 */ /* 0x000fca0000400000 */
[----:B------:R-:W-:-:S04]  /*0150*/  IADD3 R4, R7, -0x3f2aaaab, RZ ;  /* 0xc0d5555507047810 */ /* 0x000fc80007ffe0ff */
[----:B------:R-:W-:-:S04]  /*0160*/  LOP3.LUT R8, R4, 0xff800000, RZ, 0xc0, !PT ;  /* 0xff80000004087812 */ /* 0x000fc800078ec0ff */
[----:B------:R-:W-:-:S05]  /*0170*/  IADD3 R4, R7, -R8, RZ ;  /* 0x8000000807047210 */ /* 0x000fca0007ffe0ff */
[----:B------:R-:W-:-:S04]  /*0180*/  FADD R9, R4, -1 ;  /* 0xbf80000004097421 */ /* 0x000fc80000000000 */
[----:B------:R-:W-:-:S04]  /*0190*/  FFMA.FTZ R4, R9, -R10, 0.14084610342979431152 ;  /* 0x3e1039f609047423 */ /* 0x000fc8000001080a */
[----:B------:R-:W-:-:S04]  /*01a0*/  FFMA.FTZ R4, R9, R4, -0.12148627638816833496 ;  /* 0xbdf8cdcc09047423 */ /* 0x000fc80000010004 */
[----:B------:R-:W-:-:S04]  /*01b0*/  FFMA.FTZ R4, R9, R4, 0.13980610668659210205 ;  /* 0x3e0f295509047423 */ /* 0x000fc80000010004 */
[----:B------:R-:W-:-:S04]  /*01c0*/  FFMA.FTZ R4, R9, R4, -0.16684235632419586182 ;  /* 0xbe2ad8b909047423 */ /* 0x000fc80000010004 */
[----:B------:R-:W-:-:S04]  /*01d0*/  FFMA.FTZ R4, R9, R4, 0.20012299716472625732 ;  /* 0x3e4ced0b09047423 */ /* 0x000fc80000010004 */
[----:B------:R-:W-:Y:S01]  /*01e0*/  FFMA.FTZ R4, R9, R4, -0.24999669194221496582 ;  /* 0xbe7fff2209047423 */ /* 0x000fe20000010004 */
[----:B------:R-:W-:-:S03]  /*01f0*/  ISETP.GE.U32.AND P1, PT, R7, 0x7f800000, PT ;  /* 0x7f8000000700780c */ /* 0x000fc60003f26070 */
[----:B------:R-:W-:-:S04]  /*0200*/  FFMA.FTZ R4, R9, R4, 0.33333182334899902344 ;  /* 0x3eaaaa7809047423 */ /* 0x000fc80000010004 */
[C---:B------:R-:W-:Y:S01]  /*0210*/  FFMA.FTZ R6, R9.reuse, R4, -0.5 ;  /* 0xbf00000009067423 */ /* 0x040fe20000010004 */
[----:B------:R-:W-:Y:S02]  /*0220*/  FSEL R4, RZ, -23, P0 ;  /* 0xc1b80000ff047808 */ /* 0x000fe40000000000 */
[----:B------:R-:W-:Y:S01]  /*0230*/  I2FP.F32.S32 R5, R8 ;  /* 0x0000000800057245 */ /* 0x000fe20000201400 */
[----:B------:R-:W-:-:S04]  /*0240*/  FMUL R6, R9, R6 ;  /* 0x0000000609067220 */ /* 0x000fc80000400000 */
[----:B------:R-:W-:Y:S01]  /*0250*/  FFMA.FTZ R9, R9, R6, R9 ;  /* 0x0000000609097223 */ /* 0x000fe20000010009 */
[----:B------:R-:W-:Y:S01]  /*0260*/  FFMA.FTZ R4, R5, 1.1920928955078125e-07, R4 ;  /* 0x3400000005047823 */ /* 0x000fe20000010004 */
[----:B------:R-:W-:-:S03]  /*0270*/  @P1 MOV R6, 0x7f800000 ;  /* 0x7f80000000061802 */ /* 0x000fc60000000f00 */
[----:B------:R-:W-:Y:S01]  /*0280*/  FFMA.FTZ R4, R4, 0.69314718246459960938, R9 ;  /* 0x3f31721804047823 */ /* 0x000fe20000010009 */
[C---:B------:R-:W-:Y:S01]  /*0290*/  FSETP.NEU.AND P0, PT, R7.reuse, RZ, PT ;  /* 0x000000ff0700720b */ /* 0x040fe20003f0d000 */
[----:B------:R-:W-:-:S05]  /*02a0*/  @P1 FFMA.FTZ R4, R7, R6, +INF ;  /* 0x7f80000007041423 */ /* 0x000fca0000010006 */
[----:B------:R-:W-:-:S05]  /*02b0*/  FSEL R5, R4, -INF , P0 ;  /* 0xff80000004057808 */ /* 0x000fca0000000000 */
[----:B------:R-:W-:-:S05]  /*02c0*/  FADD R5, R0, -R5 ;  /* 0x8000000500057221 */ /* 0x000fca0000000000 */
[----:B------:R-:W-:Y:S01]  /*02d0*/  STG.E desc[UR4][R2.64], R5 ;  /* 0x0000000502007986 */ /* 0x000fe2000c101904 */
[----:B------:R-:W-:Y:S05]  /*02e0*/  EXIT ;  /* 0x000000000000794d */ /* 0x000fea0003800000 */
.L_x_0:
[----:B------:R-:W-:-:S00]  /*02f0*/  BRA `(.L_x_0) ;  /* 0xfffffffc00fc7947 */ /* 0x000fc0000383ffff */
[----:B------:R-:W-:-:S00]  /*0300*/  NOP ;  /* 0x0000000000007918 */ /* 0x000fc00000000000 */
[----:B------:R-:W-:-:S00]  /*0310*/  NOP ;  /* 0x0000000000007918 */ /* 0x000fc00000000000 */
[----:B------:R-:W-:-:S00]  /*0320*/  NOP ;  /* 0x0000000000007918 */ /* 0x000fc00000000000 */
[----:B------:R-:W-:-:S00]  /*0330*/  NOP ;  /* 0x0000000000007918 */ /* 0x000fc00000000000 */
[----:B------:R-:W-:-:S00]  /*0340*/  NOP ;  /* 0x0000000000007918 */ /* 0x000fc00000000000 */
[----:B------:R-:W-:-:S00]  /*0350*/  NOP ;  /* 0x0000000000007918 */ /* 0x000fc00000000000 */
[----:B------:R-:W-:-:S00]  /*0360*/  NOP ;  /* 0x0000000000007918 */ /* 0x000fc00000000000 */
[----:B------:R-:W-:-:S00]  /*0370*/  NOP ;  /* 0x0000000000007918 */ /* 0x000fc00000000000 */
.L_x_1:


//--------------------- .nv.global.init           --------------------------
	.section	.nv.global.init,"aw",@progbits
.nv.global.init:
	.type		_$_str,@object
	.size		_$_str,(.L_0 - _$_str)
_$_str:
        /*0000*/ 	.byte	0x5f, 0x5f, 0x43, 0x55, 0x44, 0x41, 0x5f, 0x46, 0x54, 0x5a, 0x00
.L_0:


//--------------------- .nv.constant0.triton_poi_fused__log_softmax_convolution_50 --------------------------
	.section	.nv.constant0.triton_poi_fused__log_softmax_convolution_50,"a",@progbits
	.sectionflags	@""
	.align	4
.nv.constant0.triton_poi_fused__log_softmax_convolution_50:
	.zero		548
